//
// Generated by NVIDIA NVVM Compiler
//
// Compiler Build ID: CL-36424714
// Cuda compilation tools, release 13.0, V13.0.88
// Based on NVVM 20.0.0
//

.version 9.0
.target sm_100
.address_size 64

	// .globl	_Z4findPcS_mPm

.visible .entry _Z4findPcS_mPm(
	.param .u64 .ptr .align 1 _Z4findPcS_mPm_param_0,
	.param .u64 .ptr .align 1 _Z4findPcS_mPm_param_1,
	.param .u64 _Z4findPcS_mPm_param_2,
	.param .u64 .ptr .align 1 _Z4findPcS_mPm_param_3
)
{
	.reg .pred 	%p<4>;
	.reg .b16 	%rs<3>;
	.reg .b32 	%r<4>;
	.reg .b64 	%rd<21>;

	ld.param.u64 	%rd6, [_Z4findPcS_mPm_param_0];
	ld.param.u64 	%rd7, [_Z4findPcS_mPm_param_1];
	ld.param.u64 	%rd8, [_Z4findPcS_mPm_param_2];
	ld.param.u64 	%rd9, [_Z4findPcS_mPm_param_3];
	cvta.to.global.u64 	%rd1, %rd9;
	mov.u32 	%r1, %tid.x;
	setp.eq.s64 	%p1, %rd8, 0;
	@%p1 bra 	$L__BB0_6;
	cvta.to.global.u64 	%rd2, %rd6;
	cvta.to.global.u64 	%rd3, %rd7;
	mov.b64 	%rd20, 0;
	bra.uni 	$L__BB0_3;
$L__BB0_2:
	add.s64 	%rd20, %rd20, 1;
	setp.le.u64 	%p3, %rd8, %rd20;
	@%p3 bra 	$L__BB0_6;
$L__BB0_3:
	cvt.u32.u64 	%r2, %rd20;
	add.s32 	%r3, %r1, %r2;
	cvt.u64.u32 	%rd11, %r3;
	add.s64 	%rd12, %rd2, %rd11;
	ld.global.u8 	%rs1, [%rd12];
	add.s64 	%rd13, %rd3, %rd20;
	ld.global.u8 	%rs2, [%rd13];
	setp.eq.s16 	%p2, %rs1, %rs2;
	@%p2 bra 	$L__BB0_2;
	mul.wide.u32 	%rd14, %r1, 8;
	add.s64 	%rd15, %rd1, %rd14;
	mov.b64 	%rd16, 1024;
	st.global.u64 	[%rd15], %rd16;
$L__BB0_5:
	ret;
$L__BB0_6:
	cvt.u64.u32 	%rd17, %r1;
	mul.wide.u32 	%rd18, %r1, 8;
	add.s64 	%rd19, %rd1, %rd18;
	st.global.u64 	[%rd19], %rd17;
	bra.uni 	$L__BB0_5;

}


// ===== COMPILED SASS (sm_100) =====

	.target	sm_100

	.elftype	@"ET_EXEC"


//--------------------- .note.nv.tkinfo           --------------------------
	.section	.note.nv.tkinfo,"",@"SHT_NOTE"
	.sectionflags	@"SHF_NOTE_NV_TKINFO"
	.tkinfo
        /*0018*/ 	.word	0x00000002
        /*0030*/ 	.string	""
        /*0030*/ 	.string	"ptxas"
        /*0030*/ 	.string	"Cuda compilation tools, release 13.0, V13.0.88"
        /*0030*/ 	.string	"Build cuda_13.0.r13.0/compiler.36424714_0"
        /*0030*/ 	.string	"-arch sm_100 -m 64 "



//--------------------- .note.nv.cuinfo           --------------------------
	.section	.note.nv.cuinfo,"",@"SHT_NOTE"
	.sectionflags	@"SHF_NOTE_NV_CUINFO"
        /*0018*/ 	.short	0x0002
        /*001a*/ 	.short	0x0064
        /*001c*/ 	.short	0x0082
	.zero		2


//--------------------- .nv.info                  --------------------------
	.section	.nv.info,"",@"SHT_CUDA_INFO"
	.align	4


	//----- nvinfo : EIATTR_REGCOUNT
	.align		4
        /*0000*/ 	.byte	0x04, 0x2f
        /*0002*/ 	.short	(.L_1 - .L_0)
	.align		4
.L_0:
        /*0004*/ 	.word	index@(_Z4findPcS_mPm)
        /*0008*/ 	.word	0x0000000c


	//----- nvinfo : EIATTR_FRAME_SIZE
	.align		4
.L_1:
        /*000c*/ 	.byte	0x04, 0x11
        /*000e*/ 	.short	(.L_3 - .L_2)
	.align		4
.L_2:
        /*0010*/ 	.word	index@(_Z4findPcS_mPm)
        /*0014*/ 	.word	0x00000000


	//----- nvinfo : EIATTR_MIN_STACK_SIZE
	.align		4
.L_3:
        /*0018*/ 	.byte	0x04, 0x12
        /*001a*/ 	.short	(.L_5 - .L_4)
	.align		4
.L_4:
        /*001c*/ 	.word	index@(_Z4findPcS_mPm)
        /*0020*/ 	.word	0x00000000
.L_5:


//--------------------- .nv.compat                --------------------------
	.section	.nv.compat,"",@"SHT_CUDA_COMPAT_INFO"
	.align	4
        /*0000*/ 	.byte	0x02, 0x09, 0x00, 0x00, 0x02, 0x02, 0x01, 0x00, 0x02, 0x05, 0x05, 0x00, 0x03, 0x07, 0x01, 0x01
        /*0010*/ 	.byte	0x02, 0x03, 0x00, 0x00, 0x02, 0x06, 0x01, 0x00, 0x04, 0x0b, 0x08, 0x00, 0x09, 0x00, 0x00, 0x00
        /*0020*/ 	.byte	0x00, 0x00, 0x00, 0x00


//--------------------- .nv.info._Z4findPcS_mPm   --------------------------
	.section	.nv.info._Z4findPcS_mPm,"",@"SHT_CUDA_INFO"
	.sectionflags	@""
	.align	4


	//----- nvinfo : EIATTR_CUDA_API_VERSION
	.align		4
        /*0000*/ 	.byte	0x04, 0x37
        /*0002*/ 	.short	(.L_7 - .L_6)
.L_6:
        /*0004*/ 	.word	0x00000082


	//----- nvinfo : EIATTR_KPARAM_INFO
	.align		4
.L_7:
        /*0008*/ 	.byte	0x04, 0x17
        /*000a*/ 	.short	(.L_9 - .L_8)
.L_8:
        /*000c*/ 	.word	0x00000000
        /*0010*/ 	.short	0x0003
        /*0012*/ 	.short	0x0018
        /*0014*/ 	.byte	0x00, 0xf5, 0x21, 0x00


	//----- nvinfo : EIATTR_KPARAM_INFO
	.align		4
.L_9:
        /*0018*/ 	.byte	0x04, 0x17
        /*001a*/ 	.short	(.L_11 - .L_10)
.L_10:
        /*001c*/ 	.word	0x00000000
        /*0020*/ 	.short	0x0002
        /*0022*/ 	.short	0x0010
        /*0024*/ 	.byte	0x00, 0xf0, 0x21, 0x00


	//----- nvinfo : EIATTR_KPARAM_INFO
	.align		4
.L_11:
        /*0028*/ 	.byte	0x04, 0x17
        /*002a*/ 	.short	(.L_13 - .L_12)
.L_12:
        /*002c*/ 	.word	0x00000000
        /*0030*/ 	.short	0x0001
        /*0032*/ 	.short	0x0008
        /*0034*/ 	.byte	0x00, 0xf5, 0x21, 0x00


	//----- nvinfo : EIATTR_KPARAM_INFO
	.align		4
.L_13:
        /*0038*/ 	.byte	0x04, 0x17
        /*003a*/ 	.short	(.L_15 - .L_14)
.L_14:
        /*003c*/ 	.word	0x00000000
        /*0040*/ 	.short	0x0000
        /*0042*/ 	.short	0x0000
        /*0044*/ 	.byte	0x00, 0xf5, 0x21, 0x00


	//----- nvinfo : EIATTR_SPARSE_MMA_MASK
	.align		4
.L_15:
        /*0048*/ 	.byte	0x03, 0x50
        /*004a*/ 	.short	0x0000


	//----- nvinfo : EIATTR_MAXREG_COUNT
	.align		4
        /*004c*/ 	.byte	0x03, 0x1b
        /*004e*/ 	.short	0x00ff


	//----- nvinfo : EIATTR_MERCURY_ISA_VERSION
	.align		4
        /*0050*/ 	.byte	0x03, 0x5f
        /*0052*/ 	.short	0x0101


	//----- nvinfo : EIATTR_VRC_CTA_INIT_COUNT
	.align		4
        /*0054*/ 	.byte	0x02, 0x4a
	.zero		1
	.zero		1


	//----- nvinfo : EIATTR_EXIT_INSTR_OFFSETS
	.align		4
        /*0058*/ 	.byte	0x04, 0x1c
        /*005a*/ 	.short	(.L_17 - .L_16)


	//   ....[0]....
.L_16:
        /*005c*/ 	.word	0x000001e0


	//   ....[1]....
        /*0060*/ 	.word	0x00000250


	//----- nvinfo : EIATTR_CRS_STACK_SIZE
	.align		4
.L_17:
        /*0064*/ 	.byte	0x04, 0x1e
        /*0066*/ 	.short	(.L_19 - .L_18)
.L_18:
        /*0068*/ 	.word	0x00000000


	//----- nvinfo : EIATTR_CBANK_PARAM_SIZE
	.align		4
.L_19:
        /*006c*/ 	.byte	0x03, 0x19
        /*006e*/ 	.short	0x0020


	//----- nvinfo : EIATTR_PARAM_CBANK
	.align		4
        /*0070*/ 	.byte	0x04, 0x0a
        /*0072*/ 	.short	(.L_21 - .L_20)
	.align		4
.L_20:
        /*0074*/ 	.word	index@(.nv.constant0._Z4findPcS_mPm)
        /*0078*/ 	.short	0x0380
        /*007a*/ 	.short	0x0020


	//----- nvinfo : EIATTR_SW_WAR
	.align		4
.L_21:
        /*007c*/ 	.byte	0x04, 0x36
        /*007e*/ 	.short	(.L_23 - .L_22)
.L_22:
        /*0080*/ 	.word	0x00000008
.L_23:


//--------------------- .nv.callgraph             --------------------------
	.section	.nv.callgraph,"",@"SHT_CUDA_CALLGRAPH"
	.align	4
	.sectionentsize	8
	.align		4
        /*0000*/ 	.word	0x00000000
	.align		4
        /*0004*/ 	.word	0xffffffff
	.align		4
        /*0008*/ 	.word	0x00000000
	.align		4
        /*000c*/ 	.word	0xfffffffe
	.align		4
        /*0010*/ 	.word	0x00000000
	.align		4
        /*0014*/ 	.word	0xfffffffd
	.align		4
        /*0018*/ 	.word	0x00000000
	.align		4
        /*001c*/ 	.word	0xfffffffc


//--------------------- .text._Z4findPcS_mPm      --------------------------
	.section	.text._Z4findPcS_mPm,"ax",@progbits
	.align	128
        .global         _Z4findPcS_mPm
        .type           _Z4findPcS_mPm,@function
        .size           _Z4findPcS_mPm,(.L_x_5 - _Z4findPcS_mPm)
        .other          _Z4findPcS_mPm,@"STO_CUDA_ENTRY STV_DEFAULT"
_Z4findPcS_mPm:
.text._Z4findPcS_mPm:
[----:B------:R-:W-:Y:S01]  /*0000*/  LDC R1, c[0x0][0x37c] ;  /* 0x0000df00ff017b82 */ /* 0x000fe20000000800 */
[----:B------:R-:W0:Y:S01]  /*0010*/  LDCU.64 UR6, c[0x0][0x390] ;  /* 0x00007200ff0677ac */ /* 0x000e220008000a00 */
[----:B------:R-:W1:Y:S01]  /*0020*/  S2R R2, SR_TID.X ;  /* 0x0000000000027919 */ /* 0x000e620000002100 */
[----:B------:R-:W2:Y:S01]  /*0030*/  LDCU.64 UR4, c[0x0][0x358] ;  /* 0x00006b00ff0477ac */ /* 0x000ea20008000a00 */
[----:B0-----:R-:W-:-:S04]  /*0040*/  UISETP.NE.U32.AND UP0, UPT, UR6, URZ, UPT ;  /* 0x000000ff0600728c */ /* 0x001fc8000bf05070 */
[----:B------:R-:W-:-:S09]  /*0050*/  UISETP.NE.AND.EX UP0, UPT, UR7, URZ, UPT, UP0 ;  /* 0x000000ff0700728c */ /* 0x000fd2000bf05300 */
[----:B--2---:R-:W-:Y:S05]  /*0060*/  BRA.U !UP0, `(.L_x_0) ;  /* 0x00000001084c7547 */ /* 0x004fea000b800000 */
[----:B------:R-:W-:Y:S01]  /*0070*/  BSSY.RECONVERGENT B0, `(.L_x_1) ;  /* 0x0000018000007945 */ /* 0x000fe20003800200 */
[----:B------:R-:W-:Y:S01]  /*0080*/  IMAD.MOV.U32 R9, RZ, RZ, RZ ;  /* 0x000000ffff097224 */ /* 0x000fe200078e00ff */
[----:B------:R-:W0:Y:S01]  /*0090*/  LDCU.64 UR6, c[0x0][0x390] ;  /* 0x00007200ff0677ac */ /* 0x000e220008000a00 */
[----:B------:R-:W-:Y:S01]  /*00a0*/  IMAD.MOV.U32 R0, RZ, RZ, RZ ;  /* 0x000000ffff007224 */ /* 0x000fe200078e00ff */
[----:B------:R-:W2:Y:S06]  /*00b0*/  LDCU.128 UR8, c[0x0][0x380] ;  /* 0x00007000ff0877ac */ /* 0x000eac0008000c00 */
.L_x_3:
[----:B-1----:R-:W-:Y:S02]  /*00c0*/  IADD3 R4, PT, PT, R2, R9, RZ ;  /* 0x0000000902047210 */ /* 0x002fe40007ffe0ff */
[----:B--2---:R-:W-:Y:S02]  /*00d0*/  IADD3 R6, P1, PT, R9, UR10, RZ ;  /* 0x0000000a09067c10 */ /* 0x004fe4000ff3e0ff */
[----:B------:R-:W-:Y:S02]  /*00e0*/  IADD3 R4, P0, PT, R4, UR8, RZ ;  /* 0x0000000804047c10 */ /* 0x000fe4000ff1e0ff */
[----:B------:R-:W-:-:S03]  /*00f0*/  IADD3.X R7, PT, PT, R0, UR11, RZ, P1, !PT ;  /* 0x0000000b00077c10 */ /* 0x000fc60008ffe4ff */
[----:B------:R-:W-:-:S03]  /*0100*/  IMAD.X R5, RZ, RZ, UR9, P0 ;  /* 0x00000009ff057e24 */ /* 0x000fc600080e06ff */
[----:B------:R-:W2:Y:S04]  /*0110*/  LDG.E.U8 R7, desc[UR4][R6.64] ;  /* 0x0000000406077981 */ /* 0x000ea8000c1e1100 */
[----:B------:R-:W2:Y:S02]  /*0120*/  LDG.E.U8 R4, desc[UR4][R4.64] ;  /* 0x0000000404047981 */ /* 0x000ea4000c1e1100 */
[----:B--2---:R-:W-:-:S13]  /*0130*/  ISETP.NE.AND P0, PT, R4, R7, PT ;  /* 0x000000070400720c */ /* 0x004fda0003f05270 */
[----:B------:R-:W-:Y:S05]  /*0140*/  @P0 BRA `(.L_x_2) ;  /* 0x0000000000280947 */ /* 0x000fea0003800000 */
[----:B------:R-:W-:-:S05]  /*0150*/  IADD3 R9, P0, PT, R9, 0x1, RZ ;  /* 0x0000000109097810 */ /* 0x000fca0007f1e0ff */
[----:B------:R-:W-:Y:S01]  /*0160*/  IMAD.X R0, RZ, RZ, R0, P0 ;  /* 0x000000ffff007224 */ /* 0x000fe200000e0600 */
[----:B0-----:R-:W-:-:S04]  /*0170*/  ISETP.GE.U32.AND P0, PT, R9, UR6, PT ;  /* 0x0000000609007c0c */ /* 0x001fc8000bf06070 */
[----:B------:R-:W-:-:S13]  /*0180*/  ISETP.GE.U32.AND.EX P0, PT, R0, UR7, PT, P0 ;  /* 0x0000000700007c0c */ /* 0x000fda000bf06100 */
[----:B------:R-:W-:Y:S05]  /*0190*/  @!P0 BRA `(.L_x_3) ;  /* 0xfffffffc00c88947 */ /* 0x000fea000383ffff */
.L_x_0:
[----:B------:R-:W1:Y:S01]  /*01a0*/  LDC.64 R4, c[0x0][0x398] ;  /* 0x0000e600ff047b82 */ /* 0x000e620000000a00 */
[----:B------:R-:W-:Y:S02]  /*01b0*/  HFMA2 R3, -RZ, RZ, 0, 0 ;  /* 0x00000000ff037431 */ /* 0x000fe400000001ff */
[----:B-1----:R-:W-:-:S05]  /*01c0*/  IMAD.WIDE.U32 R4, R2, 0x8, R4 ;  /* 0x0000000802047825 */ /* 0x002fca00078e0004 */
[----:B------:R-:W-:Y:S01]  /*01d0*/  STG.E.64 desc[UR4][R4.64], R2 ;  /* 0x0000000204007986 */ /* 0x000fe2000c101b04 */
[----:B------:R-:W-:Y:S05]  /*01e0*/  EXIT ;  /* 0x000000000000794d */ /* 0x000fea0003800000 */
.L_x_2:
[----:B0-----:R-:W-:Y:S05]  /*01f0*/  BSYNC.RECONVERGENT B0 ;  /* 0x0000000000007941 */ /* 0x001fea0003800200 */
.L_x_1:
[----:B------:R-:W0:Y:S01]  /*0200*/  LDC.64 R6, c[0x0][0x398] ;  /* 0x0000e600ff067b82 */ /* 0x000e220000000a00 */
[----:B------:R-:W-:Y:S01]  /*0210*/  IMAD.MOV.U32 R4, RZ, RZ, 0x400 ;  /* 0x00000400ff047424 */ /* 0x000fe200078e00ff */
[----:B------:R-:W-:Y:S01]  /*0220*/  MOV R5, 0x0 ;  /* 0x0000000000057802 */ /* 0x000fe20000000f00 */
[----:B0-----:R-:W-:-:S05]  /*0230*/  IMAD.WIDE.U32 R6, R2, 0x8, R6 ;  /* 0x0000000802067825 */ /* 0x001fca00078e0006 */
[----:B------:R-:W-:Y:S01]  /*0240*/  STG.E.64 desc[UR4][R6.64], R4 ;  /* 0x0000000406007986 */ /* 0x000fe2000c101b04 */
[----:B------:R-:W-:Y:S05]  /*0250*/  EXIT ;  /* 0x000000000000794d */ /* 0x000fea0003800000 */
.L_x_4:
[----:B------:R-:W-:-:S00]  /*0260*/  BRA `(.L_x_4) ;  /* 0xfffffffc00fc7947 */ /* 0x000fc0000383ffff */
[----:B------:R-:W-:-:S00]  /*0270*/  NOP ;  /* 0x0000000000007918 */ /* 0x000fc00000000000 */
        /* <DEDUP_REMOVED lines=8> */
.L_x_5:


//--------------------- .nv.shared.reserved.0     --------------------------
	.section	.nv.shared.reserved.0,"aw",@nobits
	.weak		__nv_reservedSMEM_offset_0_alias
	.size		__nv_reservedSMEM_offset_0_alias, 0, 64
	.other		__nv_reservedSMEM_offset_0_alias,@"STO_CUDA_RESERVED_SHARED STV_DEFAULT"
__nv_reservedSMEM_offset_0_alias:
	.zero		0
	.zero		64


//--------------------- .nv.constant0._Z4findPcS_mPm --------------------------
	.section	.nv.constant0._Z4findPcS_mPm,"a",@progbits
	.sectionflags	@""
	.align	4
.nv.constant0._Z4findPcS_mPm:
	.zero		928


//--------------------- SYMBOLS --------------------------

	.type		.nv.reservedSmem.offset0,@object
	.size		.nv.reservedSmem.offset0,0x4
